	.headerflags	@"EF_CUDA_TEXMODE_UNIFIED EF_CUDA_64BIT_ADDRESS EF_CUDA_ACCELERATORS EF_CUDA_SM90 EF_CUDA_VIRTUAL_SM(EF_CUDA_SM90)"
	.elftype	@"ET_EXEC"


//--------------------- .nv.info                  --------------------------
	.section	.nv.info,"",@"SHT_CUDA_INFO"
	.align	4


	//----- nvinfo : EIATTR_REGCOUNT
	.align		4
        /*0000*/ 	.byte	0x04, 0x2f
        /*0002*/ 	.short	(.L_1 - .L_0)
	.align		4
.L_0:
        /*0004*/ 	.word	index@(triton_poi_fused_convolution_relu_5)
        /*0008*/ 	.word	0x00000020


	//----- nvinfo : EIATTR_MIN_STACK_SIZE
	.align		4
.L_1:
        /*000c*/ 	.byte	0x04, 0x12
        /*000e*/ 	.short	(.L_3 - .L_2)
	.align		4
.L_2:
        /*0010*/ 	.word	index@(triton_poi_fused_convolution_relu_5)
        /*0014*/ 	.word	0x00000000


	//----- nvinfo : EIATTR_FRAME_SIZE
	.align		4
.L_3:
        /*0018*/ 	.byte	0x04, 0x11
        /*001a*/ 	.short	(.L_5 - .L_4)
	.align		4
.L_4:
        /*001c*/ 	.word	index@(triton_poi_fused_convolution_relu_5)
        /*0020*/ 	.word	0x00000000


	//----- nvinfo : EIATTR_MIN_STACK_SIZE
	.align		4
.L_5:
        /*0024*/ 	.byte	0x04, 0x12
        /*0026*/ 	.short	(.L_7 - .L_6)
	.align		4
.L_6:
        /*0028*/ 	.word	index@(triton_poi_fused_convolution_relu_5)
        /*002c*/ 	.word	0x00000000
.L_7:


//--------------------- .nv.info.triton_poi_fused_convolution_relu_5 --------------------------
	.section	.nv.info.triton_poi_fused_convolution_relu_5,"",@"SHT_CUDA_INFO"
	.sectionflags	@""
	.align	4


	//----- nvinfo : EIATTR_CUDA_API_VERSION
	.align		4
        /*0000*/ 	.byte	0x04, 0x37
        /*0002*/ 	.short	(.L_9 - .L_8)
.L_8:
        /*0004*/ 	.word	0x0000007c


	//----- nvinfo : EIATTR_KPARAM_INFO
	.align		4
.L_9:
        /*0008*/ 	.byte	0x04, 0x17
        /*000a*/ 	.short	(.L_11 - .L_10)
.L_10:
        /*000c*/ 	.word	0x00000000
        /*0010*/ 	.short	0x0005
        /*0012*/ 	.short	0x0024
        /*0014*/ 	.byte	0x00, 0xf0, 0x11, 0x00


	//----- nvinfo : EIATTR_KPARAM_INFO
	.align		4
.L_11:
        /*0018*/ 	.byte	0x04, 0x17
        /*001a*/ 	.short	(.L_13 - .L_12)
.L_12:
        /*001c*/ 	.word	0x00000000
        /*0020*/ 	.short	0x0004
        /*0022*/ 	.short	0x0020
        /*0024*/ 	.byte	0x00, 0xf0, 0x11, 0x00


	//----- nvinfo : EIATTR_KPARAM_INFO
	.align		4
.L_13:
        /*0028*/ 	.byte	0x04, 0x17
        /*002a*/ 	.short	(.L_15 - .L_14)
.L_14:
        /*002c*/ 	.word	0x00000000
        /*0030*/ 	.short	0x0003
        /*0032*/ 	.short	0x0018
        /*0034*/ 	.byte	0x00, 0xf4, 0x21, 0x00


	//----- nvinfo : EIATTR_KPARAM_INFO
	.align		4
.L_15:
        /*0038*/ 	.byte	0x04, 0x17
        /*003a*/ 	.short	(.L_17 - .L_16)
.L_16:
        /*003c*/ 	.word	0x00000000
        /*0040*/ 	.short	0x0002
        /*0042*/ 	.short	0x0010
        /*0044*/ 	.byte	0x00, 0xf4, 0x21, 0x00


	//----- nvinfo : EIATTR_KPARAM_INFO
	.align		4
.L_17:
        /*0048*/ 	.byte	0x04, 0x17
        /*004a*/ 	.short	(.L_19 - .L_18)
.L_18:
        /*004c*/ 	.word	0x00000000
        /*0050*/ 	.short	0x0001
        /*0052*/ 	.short	0x0008
        /*0054*/ 	.byte	0x00, 0xf4, 0x21, 0x00


	//----- nvinfo : EIATTR_KPARAM_INFO
	.align		4
.L_19:
        /*0058*/ 	.byte	0x04, 0x17
        /*005a*/ 	.short	(.L_21 - .L_20)
.L_20:
        /*005c*/ 	.word	0x00000000
        /*0060*/ 	.short	0x0000
        /*0062*/ 	.short	0x0000
        /*0064*/ 	.byte	0x00, 0xf4, 0x21, 0x00


	//----- nvinfo : EIATTR_SPARSE_MMA_MASK
	.align		4
.L_21:
        /*0068*/ 	.byte	0x03, 0x50
        /*006a*/ 	.short	0x0000


	//----- nvinfo : EIATTR_MAXREG_COUNT
	.align		4
        /*006c*/ 	.byte	0x03, 0x1b
        /*006e*/ 	.short	0x00ff


	//----- nvinfo : EIATTR_EXIT_INSTR_OFFSETS
	.align		4
        /*0070*/ 	.byte	0x04, 0x1c
        /*0072*/ 	.short	(.L_23 - .L_22)


	//   ....[0]....
.L_22:
        /*0074*/ 	.word	0x00000a40


	//   ....[1]....
        /*0078*/ 	.word	0x00000aa0


	//----- nvinfo : EIATTR_REQNTID
	.align		4
.L_23:
        /*007c*/ 	.byte	0x04, 0x10
        /*007e*/ 	.short	(.L_25 - .L_24)
.L_24:
        /*0080*/ 	.word	0x00000080
        /*0084*/ 	.word	0x00000001
        /*0088*/ 	.word	0x00000001


	//----- nvinfo : EIATTR_CBANK_PARAM_SIZE
	.align		4
.L_25:
        /*008c*/ 	.byte	0x03, 0x19
        /*008e*/ 	.short	0x0028


	//----- nvinfo : EIATTR_PARAM_CBANK
	.align		4
        /*0090*/ 	.byte	0x04, 0x0a
        /*0092*/ 	.short	(.L_27 - .L_26)
	.align		4
.L_26:
        /*0094*/ 	.word	index@(.nv.constant0.triton_poi_fused_convolution_relu_5)
        /*0098*/ 	.short	0x0210
        /*009a*/ 	.short	0x0028


	//----- nvinfo : EIATTR_SW_WAR
	.align		4
.L_27:
        /*009c*/ 	.byte	0x04, 0x36
        /*009e*/ 	.short	(.L_29 - .L_28)
.L_28:
        /*00a0*/ 	.word	0x00000008
.L_29:


//--------------------- .nv.callgraph             --------------------------
	.section	.nv.callgraph,"",@"SHT_CUDA_CALLGRAPH"
	.align	4
	.sectionentsize	8
	.align		4
        /*0000*/ 	.word	0x00000000
	.align		4
        /*0004*/ 	.word	0xffffffff
	.align		4
        /*0008*/ 	.word	0x00000000
	.align		4
        /*000c*/ 	.word	0xfffffffe
	.align		4
        /*0010*/ 	.word	0x00000000
	.align		4
        /*0014*/ 	.word	0xfffffffd
	.align		4
        /*0018*/ 	.word	0x00000000
	.align		4
        /*001c*/ 	.word	0xfffffffc


//--------------------- .text.triton_poi_fused_convolution_relu_5 --------------------------
	.section	.text.triton_poi_fused_convolution_relu_5,"ax",@progbits
	.sectionflags	@"SHF_BARRIERS=1"
	.align	128
        .global         triton_poi_fused_convolution_relu_5
        .type           triton_poi_fused_convolution_relu_5,@function
        .size           triton_poi_fused_convolution_relu_5,(.L_x_1 - triton_poi_fused_convolution_relu_5)
        .other          triton_poi_fused_convolution_relu_5,@"STO_CUDA_ENTRY STV_DEFAULT"
triton_poi_fused_convolution_relu_5:
.text.triton_poi_fused_convolution_relu_5:
[----:B------:R-:W0:Y:S08]  /*0000*/  LDC R1, c[0x0][0x28] ;  /* 0x00000a00ff017b82 */ /* 0x000e300000000800 */
[----:B------:R-:W1:Y:S01]  /*0010*/  S2UR UR12, SR_CTAID.Y ;  /* 0x00000000000c79c3 */ /* 0x000e620000002600 */
[----:B------:R-:W2:Y:S01]  /*0020*/  S2R R18, SR_TID.X ;  /* 0x0000000000127919 */ /* 0x000ea20000002100 */
[----:B------:R-:W-:Y:S01]  /*0030*/  ULDC.64 UR4, c[0x0][0x218] ;  /* 0x0000860000047ab9 */ /* 0x000fe20000000a00 */
[----:B------:R-:W-:Y:S01]  /*0040*/  ULDC.64 UR10, c[0x0][0x208] ;  /* 0x00008200000a7ab9 */ /* 0x000fe20000000a00 */
[----:B------:R-:W-:Y:S01]  /*0050*/  CS2R R4, SRZ ;  /* 0x0000000000047805 */ /* 0x000fe2000001ff00 */
[----:B------:R-:W3:Y:S01]  /*0060*/  S2R R19, SR_CTAID.X ;  /* 0x0000000000137919 */ /* 0x000ee20000002500 */
[----:B------:R-:W-:-:S02]  /*0070*/  CS2R R6, SRZ ;  /* 0x0000000000067805 */ /* 0x000fc4000001ff00 */
[----:B------:R-:W4:Y:S01]  /*0080*/  LDC.64 R8, c[0x0][0x210] ;  /* 0x00008400ff087b82 */ /* 0x000f220000000a00 */
[----:B-1----:R-:W-:Y:S02]  /*0090*/  UIMAD.WIDE UR6, UR12, 0x2aaaaaab, URZ ;  /* 0x2aaaaaab0c0678a5 */ /* 0x002fe4000f8e023f */
[----:B------:R-:W-:Y:S02]  /*00a0*/  UIMAD.WIDE UR8, UR12, 0x2aaaaaab, URZ ;  /* 0x2aaaaaab0c0878a5 */ /* 0x000fe4000f8e023f */
[----:B------:R-:W-:Y:S02]  /*00b0*/  USHF.R.U32.HI UR6, URZ, 0x1f, UR7 ;  /* 0x0000001f3f067899 */ /* 0x000fe40008011607 */
[----:B------:R-:W-:Y:S02]  /*00c0*/  USHF.R.U32.HI UR8, URZ, 0x1f, UR9 ;  /* 0x0000001f3f087899 */ /* 0x000fe40008011609 */
[----:B------:R-:W-:Y:S01]  /*00d0*/  ULEA.HI.SX32 UR6, UR7, UR6, 0x1a ;  /* 0x0000000607067291 */ /* 0x000fe2000f8fd23f */
[----:B--2---:R-:W-:Y:S01]  /*00e0*/  IMAD.SHL.U32 R24, R18, 0x4, RZ ;  /* 0x0000000412187824 */ /* 0x004fe200078e00ff */
[----:B------:R-:W-:-:S02]  /*00f0*/  UISETP.GE.AND UP0, UPT, UR12, 0x600, UPT ;  /* 0x000006000c00788c */ /* 0x000fc4000bf06270 */
[----:B------:R-:W-:Y:S01]  /*0100*/  ULEA.HI.SX32 UR8, UR9, UR8, 0x1a ;  /* 0x0000000809087291 */ /* 0x000fe2000f8fd23f */
[----:B---3--:R-:W-:Y:S01]  /*0110*/  IMAD.SHL.U32 R19, R19, 0x400, RZ ;  /* 0x0000040013137824 */ /* 0x008fe200078e00ff */
[----:B------:R-:W-:Y:S01]  /*0120*/  UIMAD UR7, UR6, -0x180, UR12 ;  /* 0xfffffe80060778a4 */ /* 0x000fe2000f8e020c */
[----:B------:R-:W-:Y:S01]  /*0130*/  LOP3.LUT R24, R24, 0x1fc, RZ, 0xc0, !PT ;  /* 0x000001fc18187812 */ /* 0x000fe200078ec0ff */
[----:B------:R-:W-:Y:S01]  /*0140*/  UIMAD UR8, UR8, -0x180, UR12 ;  /* 0xfffffe80080878a4 */ /* 0x000fe2000f8e020c */
[----:B------:R-:W-:Y:S01]  /*0150*/  PLOP3.LUT P4, PT, PT, PT, UP0, 0x80, 0x0 ;  /* 0x000000000000781c */ /* 0x000fe20003f8f008 */
[----:B------:R-:W-:Y:S01]  /*0160*/  UIMAD UR7, UR6, 0x180000, UR7 ;  /* 0x00180000060778a4 */ /* 0x000fe2000f8e0207 */
[----:B------:R-:W-:Y:S01]  /*0170*/  LOP3.LUT R3, R19, 0x1, R24, 0xfe, !PT ;  /* 0x0000000113037812 */ /* 0x000fe200078efe18 */
[----:B------:R-:W-:Y:S01]  /*0180*/  UIMAD.WIDE UR4, UR8, 0x4, UR4 ;  /* 0x00000004080478a5 */ /* 0x000fe2000f8e0204 */
[----:B------:R-:W-:Y:S02]  /*0190*/  LOP3.LUT R13, R19, 0x2, R24, 0xfe, !PT ;  /* 0x00000002130d7812 */ /* 0x000fe400078efe18 */
[----:B------:R-:W-:Y:S01]  /*01a0*/  LOP3.LUT R15, R19, 0x3, R24, 0xfe, !PT ;  /* 0x00000003130f7812 */ /* 0x000fe200078efe18 */
[----:B------:R-:W-:Y:S01]  /*01b0*/  IMAD.U32 R0, RZ, RZ, UR7 ;  /* 0x00000007ff007e24 */ /* 0x000fe2000f8e00ff */
[----:B------:R-:W-:Y:S01]  /*01c0*/  LOP3.LUT R11, R19, R24, RZ, 0xfc, !PT ;  /* 0x00000018130b7212 */ /* 0x000fe200078efcff */
[----:B------:R-:W-:Y:S01]  /*01d0*/  IMAD.U32 R22, RZ, RZ, UR4 ;  /* 0x00000004ff167e24 */ /* 0x000fe2000f8e00ff */
[----:B------:R-:W-:Y:S01]  /*01e0*/  PLOP3.LUT P1, PT, PT, PT, UP0, 0x80, 0x0 ;  /* 0x000000000000781c */ /* 0x000fe20003f2f008 */
[----:B------:R-:W-:Y:S01]  /*01f0*/  IMAD.U32 R23, RZ, RZ, UR5 ;  /* 0x00000005ff177e24 */ /* 0x000fe2000f8e00ff */
[----:B------:R-:W-:Y:S01]  /*0200*/  PLOP3.LUT P2, PT, PT, PT, UP0, 0x80, 0x0 ;  /* 0x000000000000781c */ /* 0x000fe20003f4f008 */
[--C-:B------:R-:W-:Y:S01]  /*0210*/  IMAD R3, R3, 0x180, R0.reuse ;  /* 0x0000018003037824 */ /* 0x100fe200078e0200 */
[----:B------:R-:W-:Y:S01]  /*0220*/  PLOP3.LUT P3, PT, PT, PT, UP0, 0x80, 0x0 ;  /* 0x000000000000781c */ /* 0x000fe20003f6f008 */
[--C-:B------:R-:W-:Y:S01]  /*0230*/  IMAD R13, R13, 0x180, R0.reuse ;  /* 0x000001800d0d7824 */ /* 0x100fe200078e0200 */
[----:B------:R-:W-:Y:S01]  /*0240*/  PLOP3.LUT P0, PT, PT, PT, UP0, 0x80, 0x0 ;  /* 0x000000000000781c */ /* 0x000fe20003f0f008 */
[--C-:B------:R-:W-:Y:S01]  /*0250*/  IMAD R15, R15, 0x180, R0.reuse ;  /* 0x000001800f0f7824 */ /* 0x100fe200078e0200 */
[----:B------:R1:W2:Y:S01]  /*0260*/  @!P4 LDG.E.EL R10, desc[UR10][R22.64] ;  /* 0x0000000a160ac981 */ /* 0x0002a2000c2e1900 */
[----:B------:R-:W-:-:S02]  /*0270*/  IMAD R25, R11, 0x180, R0 ;  /* 0x000001800b197824 */ /* 0x000fc400078e0200 */
[----:B----4-:R-:W-:-:S04]  /*0280*/  IMAD.WIDE R2, R3, 0x4, R8 ;  /* 0x0000000403027825 */ /* 0x010fc800078e0208 */
[--C-:B------:R-:W-:Y:S01]  /*0290*/  IMAD.WIDE R12, R13, 0x4, R8.reuse ;  /* 0x000000040d0c7825 */ /* 0x100fe200078e0208 */
[----:B------:R-:W-:Y:S01]  /*02a0*/  LOP3.LUT R27, R19, 0x202, R24, 0xfe, !PT ;  /* 0x00000202131b7812 */ /* 0x000fe200078efe18 */
[----:B------:R3:W4:Y:S02]  /*02b0*/  @!P1 LDG.E.EL R5, desc[UR10][R2.64] ;  /* 0x0000000a02059981 */ /* 0x000724000c2e1900 */
[----:B------:R-:W-:-:S04]  /*02c0*/  IMAD.WIDE R14, R15, 0x4, R8 ;  /* 0x000000040f0e7825 */ /* 0x000fc800078e0208 */
[----:B------:R-:W-:Y:S01]  /*02d0*/  IMAD.WIDE R16, R25, 0x4, R8 ;  /* 0x0000000419107825 */ /* 0x000fe200078e0208 */
[----:B------:R-:W-:Y:S01]  /*02e0*/  LOP3.LUT R29, R19, 0x203, R24, 0xfe, !PT ;  /* 0x00000203131d7812 */ /* 0x000fe200078efe18 */
[----:B------:R5:W4:Y:S01]  /*02f0*/  @!P2 LDG.E.EL R6, desc[UR10][R12.64] ;  /* 0x0000000a0c06a981 */ /* 0x000b22000c2e1900 */
[----:B-1----:R-:W-:Y:S02]  /*0300*/  LOP3.LUT R23, R19, 0x201, R24, 0xfe, !PT ;  /* 0x0000020113177812 */ /* 0x002fe400078efe18 */
[----:B------:R-:W-:Y:S01]  /*0310*/  PLOP3.LUT P2, PT, PT, PT, UP0, 0x80, 0x0 ;  /* 0x000000000000781c */ /* 0x000fe20003f4f008 */
[----:B------:R1:W4:Y:S01]  /*0320*/  @!P3 LDG.E.EL R7, desc[UR10][R14.64] ;  /* 0x0000000a0e07b981 */ /* 0x000322000c2e1900 */
[----:B------:R-:W-:Y:S02]  /*0330*/  PLOP3.LUT P3, PT, PT, PT, UP0, 0x80, 0x0 ;  /* 0x000000000000781c */ /* 0x000fe40003f6f008 */
[----:B------:R-:W-:Y:S01]  /*0340*/  PLOP3.LUT P1, PT, PT, PT, UP0, 0x80, 0x0 ;  /* 0x000000000000781c */ /* 0x000fe20003f2f008 */
[----:B------:R1:W4:Y:S01]  /*0350*/  @!P0 LDG.E.EL R4, desc[UR10][R16.64] ;  /* 0x0000000a10048981 */ /* 0x000322000c2e1900 */
[----:B------:R-:W-:Y:S01]  /*0360*/  PLOP3.LUT P0, PT, PT, PT, UP0, 0x80, 0x0 ;  /* 0x000000000000781c */ /* 0x000fe20003f0f008 */
[----:B------:R-:W-:-:S02]  /*0370*/  IMAD R27, R27, 0x180, R0 ;  /* 0x000001801b1b7824 */ /* 0x000fc400078e0200 */
[--C-:B------:R-:W-:Y:S02]  /*0380*/  IMAD R29, R29, 0x180, R0.reuse ;  /* 0x000001801d1d7824 */ /* 0x100fe400078e0200 */
[----:B---3--:R-:W-:Y:S02]  /*0390*/  IMAD R3, R23, 0x180, R0 ;  /* 0x0000018017037824 */ /* 0x008fe400078e0200 */
[----:B------:R-:W-:Y:S01]  /*03a0*/  VIADD R25, R25, 0x30000 ;  /* 0x0003000019197836 */ /* 0x000fe20000000000 */
[----:B------:R-:W-:Y:S01]  /*03b0*/  CS2R R20, SRZ ;  /* 0x0000000000147805 */ /* 0x000fe2000001ff00 */
[--C-:B-----5:R-:W-:Y:S01]  /*03c0*/  IMAD.WIDE R12, R27, 0x4, R8.reuse ;  /* 0x000000041b0c7825 */ /* 0x120fe200078e0208 */
[----:B------:R-:W-:Y:S01]  /*03d0*/  CS2R R22, SRZ ;  /* 0x0000000000167805 */ /* 0x000fe2000001ff00 */
[----:B------:R-:W3:Y:S02]  /*03e0*/  S2UR UR6, SR_CgaCtaId ;  /* 0x00000000000679c3 */ /* 0x000ee40000008800 */
[--C-:B-1----:R-:W-:Y:S01]  /*03f0*/  IMAD.WIDE R14, R29, 0x4, R8.reuse ;  /* 0x000000041d0e7825 */ /* 0x102fe200078e0208 */
[----:B------:R1:W5:Y:S03]  /*0400*/  @!P2 LDG.E.EL R20, desc[UR10][R12.64] ;  /* 0x0000000a0c14a981 */ /* 0x000366000c2e1900 */
[--C-:B------:R-:W-:Y:S01]  /*0410*/  IMAD.WIDE R2, R3, 0x4, R8.reuse ;  /* 0x0000000403027825 */ /* 0x100fe200078e0208 */
[----:B------:R-:W5:Y:S01]  /*0420*/  @!P3 LDG.E.EL R21, desc[UR10][R14.64] ;  /* 0x0000000a0e15b981 */ /* 0x000f62000c2e1900 */
[----:B0-----:R-:W0:Y:S02]  /*0430*/  LDC.64 R16, c[0x0][0x220] ;  /* 0x00008800ff107b82 */ /* 0x001e240000000a00 */
[----:B------:R-:W-:Y:S01]  /*0440*/  IMAD.WIDE R8, R25, 0x4, R8 ;  /* 0x0000000419087825 */ /* 0x000fe200078e0208 */
[----:B------:R0:W5:Y:S04]  /*0450*/  @!P1 LDG.E.EL R22, desc[UR10][R2.64] ;  /* 0x0000000a02169981 */ /* 0x000168000c2e1900 */
[----:B------:R0:W5:Y:S01]  /*0460*/  @!P0 LDG.E.EL R23, desc[UR10][R8.64] ;  /* 0x0000000a08178981 */ /* 0x000162000c2e1900 */
[----:B------:R-:W0:Y:S01]  /*0470*/  S2R R25, SR_TID.X ;  /* 0x0000000000197919 */ /* 0x000e220000002100 */
[----:B------:R-:W-:Y:S01]  /*0480*/  PLOP3.LUT P0, PT, PT, PT, UP0, 0x80, 0x0 ;  /* 0x000000000000781c */ /* 0x000fe20003f0f008 */
[----:B------:R-:W-:Y:S01]  /*0490*/  UMOV UR4, URZ ;  /* 0x0000003f00047c82 */ /* 0x000fe20008000000 */
[----:B-1----:R-:W-:Y:S01]  /*04a0*/  IMAD.U32 R12, RZ, RZ, UR12 ;  /* 0x0000000cff0c7e24 */ /* 0x002fe2000f8e00ff */
[----:B------:R-:W-:Y:S01]  /*04b0*/  UMOV UR5, 0x400 ;  /* 0x0000040000057882 */ /* 0x000fe20000000000 */
[----:B------:R-:W-:-:S02]  /*04c0*/  PLOP3.LUT P4, PT, PT, PT, UP0, 0x80, 0x0 ;  /* 0x000000000000781c */ /* 0x000fc40003f8f008 */
[----:B------:R-:W-:Y:S01]  /*04d0*/  IMAD R11, R12, 0x1000, R11 ;  /* 0x000010000c0b7824 */ /* 0x000fe200078e020b */
[----:B------:R-:W-:Y:S01]  /*04e0*/  PLOP3.LUT P5, PT, PT, PT, UP0, 0x80, 0x0 ;  /* 0x000000000000781c */ /* 0x000fe20003faf008 */
[----:B---3--:R-:W-:Y:S02]  /*04f0*/  UPRMT UR5, UR6, 0x654, UR5 ;  /* 0x0000065406057896 */ /* 0x008fe40008000005 */
[C---:B------:R-:W-:Y:S02]  /*0500*/  VIADD R13, R11.reuse, 0x200 ;  /* 0x000002000b0d7836 */ /* 0x040fe40000000000 */
[----:B0-----:R-:W-:-:S04]  /*0510*/  IMAD.WIDE R2, R11, 0x4, R16 ;  /* 0x000000040b027825 */ /* 0x001fc800078e0210 */
[----:B------:R-:W-:-:S04]  /*0520*/  IMAD.WIDE R16, R13, 0x4, R16 ;  /* 0x000000040d107825 */ /* 0x000fc800078e0210 */
[----:B------:R-:W-:-:S05]  /*0530*/  IMAD.SHL.U32 R8, R25, 0x4, RZ ;  /* 0x0000000419087824 */ /* 0x000fca00078e00ff */
[----:B------:R-:W-:-:S04]  /*0540*/  LOP3.LUT R8, R8, 0x1fc, RZ, 0xc0, !PT ;  /* 0x000001fc08087812 */ /* 0x000fc800078ec0ff */
[----:B------:R-:W-:Y:S02]  /*0550*/  LEA R24, R8, UR5, 0x2 ;  /* 0x0000000508187c11 */ /* 0x000fe4000f8e10ff */
[----:B------:R-:W-:-:S04]  /*0560*/  LOP3.LUT R25, R25, 0x7f, RZ, 0xc0, !PT ;  /* 0x0000007f19197812 */ /* 0x000fc800078ec0ff */
[----:B------:R-:W-:Y:S02]  /*0570*/  LEA R25, R25, UR5, 0x2 ;  /* 0x0000000519197c11 */ /* 0x000fe4000f8e10ff */
[----:B------:R-:W-:Y:S02]  /*0580*/  LOP3.LUT R19, R19, 0x7f, R18, 0xf8, !PT ;  /* 0x0000007f13137812 */ /* 0x000fe400078ef812 */
[----:B--2---:R-:W-:-:S13]  /*0590*/  @!P0 R2UR UR4, R10 ;  /* 0x000000000a0482ca */ /* 0x004fda00000e0000 */
[C---:B----4-:R-:W-:Y:S01]  /*05a0*/  FSETP.LEU.AND P2, PT, -R5.reuse, UR4, PT ;  /* 0x0000000405007c0b */ /* 0x050fe2000bf4b100 */
[----:B------:R-:W-:Y:S01]  /*05b0*/  FADD R5, R5, UR4 ;  /* 0x0000000405057e21 */ /* 0x000fe20008000000 */
[C---:B------:R-:W-:Y:S01]  /*05c0*/  FSETP.LEU.AND P1, PT, -R6.reuse, UR4, PT ;  /* 0x0000000406007c0b */ /* 0x040fe2000bf2b100 */
[----:B------:R-:W-:Y:S01]  /*05d0*/  FADD R6, R6, UR4 ;  /* 0x0000000406067e21 */ /* 0x000fe20008000000 */
[C---:B------:R-:W-:Y:S01]  /*05e0*/  FSETP.LEU.AND P0, PT, -R7.reuse, UR4, PT ;  /* 0x0000000407007c0b */ /* 0x040fe2000bf0b100 */
[----:B------:R-:W-:Y:S01]  /*05f0*/  FADD R7, R7, UR4 ;  /* 0x0000000407077e21 */ /* 0x000fe20008000000 */
[C---:B------:R-:W-:Y:S01]  /*0600*/  FSETP.LEU.AND P3, PT, -R4.reuse, UR4, PT ;  /* 0x0000000404007c0b */ /* 0x040fe2000bf6b100 */
[----:B------:R-:W-:Y:S01]  /*0610*/  FADD R4, R4, UR4 ;  /* 0x0000000404047e21 */ /* 0x000fe20008000000 */
[----:B------:R-:W-:Y:S02]  /*0620*/  FSEL R9, R5, RZ, P2 ;  /* 0x000000ff05097208 */ /* 0x000fe40001000000 */
[----:B------:R-:W-:-:S02]  /*0630*/  FSEL R10, R6, RZ, P1 ;  /* 0x000000ff060a7208 */ /* 0x000fc40000800000 */
[----:B------:R-:W-:Y:S02]  /*0640*/  FSEL R8, R4, RZ, P3 ;  /* 0x000000ff04087208 */ /* 0x000fe40001800000 */
[----:B------:R-:W-:Y:S01]  /*0650*/  FSEL R11, R7, RZ, P0 ;  /* 0x000000ff070b7208 */ /* 0x000fe20000000000 */
[----:B------:R-:W-:Y:S01]  /*0660*/  @!P4 STG.E.128 desc[UR10][R2.64], R4 ;  /* 0x000000040200c986 */ /* 0x000fe2000c101d0a */
[----:B-----5:R-:W-:Y:S01]  /*0670*/  FADD R14, R20, UR4 ;  /* 0x00000004140e7e21 */ /* 0x020fe20008000000 */
[----:B------:R-:W-:Y:S01]  /*0680*/  FADD R15, R21, UR4 ;  /* 0x00000004150f7e21 */ /* 0x000fe20008000000 */
[----:B------:R-:W-:Y:S01]  /*0690*/  FADD R13, R22, UR4 ;  /* 0x00000004160d7e21 */ /* 0x000fe20008000000 */
[----:B------:R-:W-:Y:S01]  /*06a0*/  FADD R12, R23, UR4 ;  /* 0x00000004170c7e21 */ /* 0x000fe20008000000 */
[----:B------:R0:W-:Y:S04]  /*06b0*/  STS.128 [R24], R8 ;  /* 0x0000000818007388 */ /* 0x0001e80000000c00 */
[----:B------:R1:W-:Y:S01]  /*06c0*/  @!P5 STG.E.128 desc[UR10][R16.64], R12 ;  /* 0x0000000c1000d986 */ /* 0x0003e2000c101d0a */
[----:B------:R-:W-:Y:S01]  /*06d0*/  BAR.SYNC.DEFER_BLOCKING 0x0 ;  /* 0x0000000000007b1d */ /* 0x000fe20000010000 */
[----:B------:R-:W-:-:S02]  /*06e0*/  FSETP.LEU.AND P0, PT, -R21, UR4, PT ;  /* 0x0000000415007c0b */ /* 0x000fc4000bf0b100 */
[----:B------:R-:W-:Y:S02]  /*06f0*/  FSETP.LEU.AND P1, PT, -R20, UR4, PT ;  /* 0x0000000414007c0b */ /* 0x000fe4000bf2b100 */
[----:B------:R-:W-:-:S03]  /*0700*/  FSETP.LEU.AND P2, PT, -R22, UR4, PT ;  /* 0x0000000416007c0b */ /* 0x000fc6000bf4b100 */
[----:B------:R-:W2:Y:S01]  /*0710*/  LDC.64 R20, c[0x0][0x228] ;  /* 0x00008a00ff147b82 */ /* 0x000ea20000000a00 */
[----:B------:R-:W-:Y:S01]  /*0720*/  FSETP.LEU.AND P3, PT, -R23, UR4, PT ;  /* 0x0000000417007c0b */ /* 0x000fe2000bf6b100 */
[----:B------:R-:W3:Y:S04]  /*0730*/  LDS R27, [R25] ;  /* 0x00000000191b7984 */ /* 0x000ee80000000800 */
[----:B------:R-:W4:Y:S04]  /*0740*/  LDS R26, [R25+0x200] ;  /* 0x00020000191a7984 */ /* 0x000f280000000800 */
[----:B------:R-:W5:Y:S04]  /*0750*/  LDS R3, [R25+0x400] ;  /* 0x0004000019037984 */ /* 0x000f680000000800 */
[----:B------:R-:W4:Y:S01]  /*0760*/  LDS R2, [R25+0x600] ;  /* 0x0006000019027984 */ /* 0x000f220000000800 */
[----:B0-----:R-:W-:-:S02]  /*0770*/  FSEL R11, R15, RZ, P0 ;  /* 0x000000ff0f0b7208 */ /* 0x001fc40000000000 */
[----:B------:R-:W-:Y:S02]  /*0780*/  FSEL R10, R14, RZ, P1 ;  /* 0x000000ff0e0a7208 */ /* 0x000fe40000800000 */
[----:B------:R-:W-:Y:S02]  /*0790*/  FSEL R9, R13, RZ, P2 ;  /* 0x000000ff0d097208 */ /* 0x000fe40001000000 */
[----:B------:R-:W-:Y:S01]  /*07a0*/  FSEL R8, R12, RZ, P3 ;  /* 0x000000ff0c087208 */ /* 0x000fe20001800000 */
[----:B------:R-:W-:Y:S06]  /*07b0*/  BAR.SYNC.DEFER_BLOCKING 0x0 ;  /* 0x0000000000007b1d */ /* 0x000fec0000010000 */
[----:B------:R0:W-:Y:S02]  /*07c0*/  STS.128 [R24], R8 ;  /* 0x0000000818007388 */ /* 0x0001e40000000c00 */
[----:B------:R-:W-:Y:S01]  /*07d0*/  BAR.SYNC.DEFER_BLOCKING 0x0 ;  /* 0x0000000000007b1d */ /* 0x000fe20000010000 */
[----:B------:R-:W-:-:S02]  /*07e0*/  PLOP3.LUT P0, PT, PT, PT, UP0, 0x80, 0x0 ;  /* 0x000000000000781c */ /* 0x000fc40003f0f008 */
[C---:B------:R-:W-:Y:S02]  /*07f0*/  LOP3.LUT R7, R19.reuse, 0x80, RZ, 0xfc, !PT ;  /* 0x0000008013077812 */ /* 0x040fe400078efcff */
[----:B------:R-:W-:Y:S01]  /*0800*/  PLOP3.LUT P1, PT, PT, PT, UP0, 0x80, 0x0 ;  /* 0x000000000000781c */ /* 0x000fe20003f2f008 */
[--C-:B-1----:R-:W-:Y:S02]  /*0810*/  IMAD R13, R19, 0x180, R0.reuse ;  /* 0x00000180130d7824 */ /* 0x102fe400078e0200 */
[----:B------:R-:W-:Y:S01]  /*0820*/  IMAD R7, R7, 0x180, R0 ;  /* 0x0000018007077824 */ /* 0x000fe200078e0200 */
[----:B------:R-:W1:Y:S04]  /*0830*/  LDS R6, [R25] ;  /* 0x0000000019067984 */ /* 0x000e680000000800 */
[----:B------:R-:W1:Y:S04]  /*0840*/  LDS R5, [R25+0x200] ;  /* 0x0002000019057984 */ /* 0x000e680000000800 */
[----:B------:R-:W1:Y:S01]  /*0850*/  LDS R4, [R25+0x400] ;  /* 0x0004000019047984 */ /* 0x000e620000000800 */
[----:B--2---:R-:W-:-:S04]  /*0860*/  IMAD.WIDE R12, R13, 0x4, R20 ;  /* 0x000000040d0c7825 */ /* 0x004fc800078e0214 */
[----:B0-----:R-:W-:Y:S01]  /*0870*/  IMAD.WIDE R8, R7, 0x4, R20 ;  /* 0x0000000407087825 */ /* 0x001fe200078e0214 */
[----:B---3--:R0:W-:Y:S01]  /*0880*/  @!P0 STG.E desc[UR10][R12.64], R27 ;  /* 0x0000001b0c008986 */ /* 0x0081e2000c10190a */
[C---:B------:R-:W-:Y:S02]  /*0890*/  LOP3.LUT R7, R19.reuse, 0x100, RZ, 0xfc, !PT ;  /* 0x0000010013077812 */ /* 0x040fe400078efcff */
[----:B------:R-:W-:Y:S01]  /*08a0*/  PLOP3.LUT P0, PT, PT, PT, UP0, 0x80, 0x0 ;  /* 0x000000000000781c */ /* 0x000fe20003f0f008 */
[----:B----4-:R2:W-:Y:S01]  /*08b0*/  @!P1 STG.E desc[UR10][R8.64], R26 ;  /* 0x0000001a08009986 */ /* 0x0105e2000c10190a */
[C---:B------:R-:W-:Y:S02]  /*08c0*/  LOP3.LUT R11, R19.reuse, 0x180, RZ, 0xfc, !PT ;  /* 0x00000180130b7812 */ /* 0x040fe400078efcff */
[----:B------:R-:W-:Y:S02]  /*08d0*/  PLOP3.LUT P1, PT, PT, PT, UP0, 0x80, 0x0 ;  /* 0x000000000000781c */ /* 0x000fe40003f2f008 */
[----:B------:R-:W-:-:S02]  /*08e0*/  LOP3.LUT R15, R19, 0x200, RZ, 0xfc, !PT ;  /* 0x00000200130f7812 */ /* 0x000fc400078efcff */
[----:B------:R-:W-:Y:S02]  /*08f0*/  PLOP3.LUT P2, PT, PT, PT, UP0, 0x80, 0x0 ;  /* 0x000000000000781c */ /* 0x000fe40003f4f008 */
[----:B0-----:R-:W-:Y:S01]  /*0900*/  LOP3.LUT R13, R19, 0x280, RZ, 0xfc, !PT ;  /* 0x00000280130d7812 */ /* 0x001fe200078efcff */
[--C-:B------:R-:W-:Y:S01]  /*0910*/  IMAD R7, R7, 0x180, R0.reuse ;  /* 0x0000018007077824 */ /* 0x100fe200078e0200 */
[----:B------:R-:W-:Y:S02]  /*0920*/  PLOP3.LUT P3, PT, PT, PT, UP0, 0x80, 0x0 ;  /* 0x000000000000781c */ /* 0x000fe40003f6f008 */
[----:B--2---:R-:W-:Y:S01]  /*0930*/  LOP3.LUT R9, R19, 0x300, RZ, 0xfc, !PT ;  /* 0x0000030013097812 */ /* 0x004fe200078efcff */
[--C-:B------:R-:W-:Y:S01]  /*0940*/  IMAD R11, R11, 0x180, R0.reuse ;  /* 0x000001800b0b7824 */ /* 0x100fe200078e0200 */
[----:B------:R-:W-:Y:S01]  /*0950*/  PLOP3.LUT P4, PT, PT, PT, UP0, 0x80, 0x0 ;  /* 0x000000000000781c */ /* 0x000fe20003f8f008 */
[--C-:B------:R-:W-:Y:S01]  /*0960*/  IMAD R15, R15, 0x180, R0.reuse ;  /* 0x000001800f0f7824 */ /* 0x100fe200078e0200 */
[----:B------:R-:W-:Y:S01]  /*0970*/  PLOP3.LUT P5, PT, PT, PT, UP0, 0x40, 0x0 ;  /* 0x000000000000781c */ /* 0x000fe20003fae808 */
[----:B------:R-:W-:-:S02]  /*0980*/  IMAD R17, R13, 0x180, R0 ;  /* 0x000001800d117824 */ /* 0x000fc400078e0200 */
[----:B------:R-:W-:Y:S02]  /*0990*/  IMAD R23, R9, 0x180, R0 ;  /* 0x0000018009177824 */ /* 0x000fe400078e0200 */
[----:B------:R-:W-:-:S04]  /*09a0*/  IMAD.WIDE R8, R7, 0x4, R20 ;  /* 0x0000000407087825 */ /* 0x000fc800078e0214 */
[--C-:B------:R-:W-:Y:S01]  /*09b0*/  IMAD.WIDE R10, R11, 0x4, R20.reuse ;  /* 0x000000040b0a7825 */ /* 0x100fe200078e0214 */
[----:B-----5:R0:W-:Y:S03]  /*09c0*/  @!P0 STG.E desc[UR10][R8.64], R3 ;  /* 0x0000000308008986 */ /* 0x0201e6000c10190a */
[--C-:B------:R-:W-:Y:S01]  /*09d0*/  IMAD.WIDE R12, R15, 0x4, R20.reuse ;  /* 0x000000040f0c7825 */ /* 0x100fe200078e0214 */
[----:B------:R0:W-:Y:S03]  /*09e0*/  @!P1 STG.E desc[UR10][R10.64], R2 ;  /* 0x000000020a009986 */ /* 0x0001e6000c10190a */
[--C-:B------:R-:W-:Y:S01]  /*09f0*/  IMAD.WIDE R14, R17, 0x4, R20.reuse ;  /* 0x00000004110e7825 */ /* 0x100fe200078e0214 */
[----:B-1----:R0:W-:Y:S03]  /*0a00*/  @!P2 STG.E desc[UR10][R12.64], R6 ;  /* 0x000000060c00a986 */ /* 0x0021e6000c10190a */
[----:B------:R-:W-:Y:S01]  /*0a10*/  IMAD.WIDE R16, R23, 0x4, R20 ;  /* 0x0000000417107825 */ /* 0x000fe200078e0214 */
[----:B------:R0:W-:Y:S04]  /*0a20*/  @!P3 STG.E desc[UR10][R14.64], R5 ;  /* 0x000000050e00b986 */ /* 0x0001e8000c10190a */
[----:B------:R0:W-:Y:S02]  /*0a30*/  @!P4 STG.E desc[UR10][R16.64], R4 ;  /* 0x000000041000c986 */ /* 0x0001e4000c10190a */
[----:B0-----:R-:W-:Y:S05]  /*0a40*/  @!P5 EXIT ;  /* 0x000000000000d94d */ /* 0x001fea0003800000 */
[----:B------:R-:W0:Y:S01]  /*0a50*/  LDS R25, [R25+0x600] ;  /* 0x0006000019197984 */ /* 0x000e220000000800 */
[----:B------:R-:W-:-:S05]  /*0a60*/  LOP3.LUT R19, R19, 0x380, RZ, 0xfc, !PT ;  /* 0x0000038013137812 */ /* 0x000fca00078efcff */
[----:B------:R-:W-:-:S04]  /*0a70*/  IMAD R19, R19, 0x180, R0 ;  /* 0x0000018013137824 */ /* 0x000fc800078e0200 */
[----:B------:R-:W-:-:S05]  /*0a80*/  IMAD.WIDE R20, R19, 0x4, R20 ;  /* 0x0000000413147825 */ /* 0x000fca00078e0214 */
[----:B0-----:R-:W-:Y:S01]  /*0a90*/  STG.E desc[UR10][R20.64], R25 ;  /* 0x0000001914007986 */ /* 0x001fe2000c10190a */
[----:B------:R-:W-:Y:S05]  /*0aa0*/  EXIT ;  /* 0x000000000000794d */ /* 0x000fea0003800000 */
.L_x_0:
[----:B------:R-:W-:-:S00]  /*0ab0*/  BRA `(.L_x_0) ;  /* 0xfffffffc00fc7947 */ /* 0x000fc0000383ffff */
[----:B------:R-:W-:-:S00]  /*0ac0*/  NOP ;  /* 0x0000000000007918 */ /* 0x000fc00000000000 */
        /* <DEDUP_REMOVED lines=11> */
.L_x_1:


//--------------------- .nv.shared.triton_poi_fused_convolution_relu_5 --------------------------
	.section	.nv.shared.triton_poi_fused_convolution_relu_5,"aw",@nobits
	.sectionflags	@""
	.align	16
	.zero		1024


//--------------------- .nv.constant0.triton_poi_fused_convolution_relu_5 --------------------------
	.section	.nv.constant0.triton_poi_fused_convolution_relu_5,"a",@progbits
	.sectionflags	@""
	.align	4
.nv.constant0.triton_poi_fused_convolution_relu_5:
	.zero		568
